//
// Generated by NVIDIA NVVM Compiler
//
// Compiler Build ID: CL-36424714
// Cuda compilation tools, release 13.0, V13.0.88
// Based on NVVM 20.0.0
//

.version 9.0
.target sm_100
.address_size 64

	// .globl	_Z11init_kernelv
.global .align 4 .b8 d_X[32768];
.global .align 4 .b8 d_Y[32768];
.global .align 4 .f32 d_min;
// _ZZ26OneThreadPerParticleKernelvE5b_min has been demoted
.global .align 1 .b8 _ZN34_INTERNAL_6a3fa1cf_4_k_cu_a31b17e94cuda3std3__45__cpo5beginE[1];
.global .align 1 .b8 _ZN34_INTERNAL_6a3fa1cf_4_k_cu_a31b17e94cuda3std3__45__cpo3endE[1];
.global .align 1 .b8 _ZN34_INTERNAL_6a3fa1cf_4_k_cu_a31b17e94cuda3std3__45__cpo6cbeginE[1];
.global .align 1 .b8 _ZN34_INTERNAL_6a3fa1cf_4_k_cu_a31b17e94cuda3std3__45__cpo4cendE[1];
.global .align 1 .b8 _ZN34_INTERNAL_6a3fa1cf_4_k_cu_a31b17e94cuda3std3__45__cpo6rbeginE[1];
.global .align 1 .b8 _ZN34_INTERNAL_6a3fa1cf_4_k_cu_a31b17e94cuda3std3__45__cpo4rendE[1];
.global .align 1 .b8 _ZN34_INTERNAL_6a3fa1cf_4_k_cu_a31b17e94cuda3std3__45__cpo7crbeginE[1];
.global .align 1 .b8 _ZN34_INTERNAL_6a3fa1cf_4_k_cu_a31b17e94cuda3std3__45__cpo5crendE[1];
.global .align 1 .b8 _ZN34_INTERNAL_6a3fa1cf_4_k_cu_a31b17e94cuda3std3__436_GLOBAL__N__6a3fa1cf_4_k_cu_a31b17e96ignoreE[1];
.global .align 1 .b8 _ZN34_INTERNAL_6a3fa1cf_4_k_cu_a31b17e94cuda3std3__419piecewise_constructE[1];
.global .align 1 .b8 _ZN34_INTERNAL_6a3fa1cf_4_k_cu_a31b17e94cuda3std3__48in_placeE[1];
.global .align 1 .b8 _ZN34_INTERNAL_6a3fa1cf_4_k_cu_a31b17e94cuda3std3__420unreachable_sentinelE[1];
.global .align 1 .b8 _ZN34_INTERNAL_6a3fa1cf_4_k_cu_a31b17e94cuda3std3__47nulloptE[1];
.global .align 1 .b8 _ZN34_INTERNAL_6a3fa1cf_4_k_cu_a31b17e94cuda3std3__48unexpectE[1];
.global .align 1 .b8 _ZN34_INTERNAL_6a3fa1cf_4_k_cu_a31b17e94cuda3std6ranges3__45__cpo4swapE[1];
.global .align 1 .b8 _ZN34_INTERNAL_6a3fa1cf_4_k_cu_a31b17e94cuda3std6ranges3__45__cpo9iter_moveE[1];
.global .align 1 .b8 _ZN34_INTERNAL_6a3fa1cf_4_k_cu_a31b17e94cuda3std6ranges3__45__cpo5beginE[1];
.global .align 1 .b8 _ZN34_INTERNAL_6a3fa1cf_4_k_cu_a31b17e94cuda3std6ranges3__45__cpo3endE[1];
.global .align 1 .b8 _ZN34_INTERNAL_6a3fa1cf_4_k_cu_a31b17e94cuda3std6ranges3__45__cpo6cbeginE[1];
.global .align 1 .b8 _ZN34_INTERNAL_6a3fa1cf_4_k_cu_a31b17e94cuda3std6ranges3__45__cpo4cendE[1];
.global .align 1 .b8 _ZN34_INTERNAL_6a3fa1cf_4_k_cu_a31b17e94cuda3std6ranges3__45__cpo7advanceE[1];
.global .align 1 .b8 _ZN34_INTERNAL_6a3fa1cf_4_k_cu_a31b17e94cuda3std6ranges3__45__cpo9iter_swapE[1];
.global .align 1 .b8 _ZN34_INTERNAL_6a3fa1cf_4_k_cu_a31b17e94cuda3std6ranges3__45__cpo4nextE[1];
.global .align 1 .b8 _ZN34_INTERNAL_6a3fa1cf_4_k_cu_a31b17e94cuda3std6ranges3__45__cpo4prevE[1];
.global .align 1 .b8 _ZN34_INTERNAL_6a3fa1cf_4_k_cu_a31b17e94cuda3std6ranges3__45__cpo4dataE[1];
.global .align 1 .b8 _ZN34_INTERNAL_6a3fa1cf_4_k_cu_a31b17e94cuda3std6ranges3__45__cpo5cdataE[1];
.global .align 1 .b8 _ZN34_INTERNAL_6a3fa1cf_4_k_cu_a31b17e94cuda3std6ranges3__45__cpo4sizeE[1];
.global .align 1 .b8 _ZN34_INTERNAL_6a3fa1cf_4_k_cu_a31b17e94cuda3std6ranges3__45__cpo5ssizeE[1];
.global .align 1 .b8 _ZN34_INTERNAL_6a3fa1cf_4_k_cu_a31b17e94cuda3std6ranges3__45__cpo8distanceE[1];
.global .align 1 .b8 _ZN34_INTERNAL_6a3fa1cf_4_k_cu_a31b17e96thrust24THRUST_300001_SM_1000_NS8cuda_cub3parE[1];
.global .align 1 .b8 _ZN34_INTERNAL_6a3fa1cf_4_k_cu_a31b17e96thrust24THRUST_300001_SM_1000_NS8cuda_cub10par_nosyncE[1];
.global .align 1 .b8 _ZN34_INTERNAL_6a3fa1cf_4_k_cu_a31b17e96thrust24THRUST_300001_SM_1000_NS6system6detail10sequential3seqE[1];
.global .align 1 .b8 _ZN34_INTERNAL_6a3fa1cf_4_k_cu_a31b17e96thrust24THRUST_300001_SM_1000_NS6system3cpp3parE[1];
.global .align 1 .b8 _ZN34_INTERNAL_6a3fa1cf_4_k_cu_a31b17e96thrust24THRUST_300001_SM_1000_NS12placeholders2_1E[1];
.global .align 1 .b8 _ZN34_INTERNAL_6a3fa1cf_4_k_cu_a31b17e96thrust24THRUST_300001_SM_1000_NS12placeholders2_2E[1];
.global .align 1 .b8 _ZN34_INTERNAL_6a3fa1cf_4_k_cu_a31b17e96thrust24THRUST_300001_SM_1000_NS12placeholders2_3E[1];
.global .align 1 .b8 _ZN34_INTERNAL_6a3fa1cf_4_k_cu_a31b17e96thrust24THRUST_300001_SM_1000_NS12placeholders2_4E[1];
.global .align 1 .b8 _ZN34_INTERNAL_6a3fa1cf_4_k_cu_a31b17e96thrust24THRUST_300001_SM_1000_NS12placeholders2_5E[1];
.global .align 1 .b8 _ZN34_INTERNAL_6a3fa1cf_4_k_cu_a31b17e96thrust24THRUST_300001_SM_1000_NS12placeholders2_6E[1];
.global .align 1 .b8 _ZN34_INTERNAL_6a3fa1cf_4_k_cu_a31b17e96thrust24THRUST_300001_SM_1000_NS12placeholders2_7E[1];
.global .align 1 .b8 _ZN34_INTERNAL_6a3fa1cf_4_k_cu_a31b17e96thrust24THRUST_300001_SM_1000_NS12placeholders2_8E[1];
.global .align 1 .b8 _ZN34_INTERNAL_6a3fa1cf_4_k_cu_a31b17e96thrust24THRUST_300001_SM_1000_NS12placeholders2_9E[1];
.global .align 1 .b8 _ZN34_INTERNAL_6a3fa1cf_4_k_cu_a31b17e96thrust24THRUST_300001_SM_1000_NS12placeholders3_10E[1];
.global .align 1 .b8 _ZN34_INTERNAL_6a3fa1cf_4_k_cu_a31b17e96thrust24THRUST_300001_SM_1000_NS3seqE[1];
.global .align 1 .b8 _ZN34_INTERNAL_6a3fa1cf_4_k_cu_a31b17e96thrust24THRUST_300001_SM_1000_NS6deviceE[1];

.visible .entry _Z11init_kernelv()
{
	.reg .b32 	%r<2>;

	mov.b32 	%r1, 1068792545;
	st.global.u32 	[d_min], %r1;
	ret;

}
	// .globl	_Z26OneThreadPerParticleKernelv
.visible .entry _Z26OneThreadPerParticleKernelv()
{
	.reg .pred 	%p<8>;
	.reg .b32 	%r<14>;
	.reg .b32 	%f<9>;
	// demoted variable
	.shared .align 4 .b8 _ZZ26OneThreadPerParticleKernelvE5b_min[1024];
	mov.u32 	%r1, %tid.x;
	mov.u32 	%r13, %ntid.x;
	bar.sync 	0;
	setp.lt.u32 	%p1, %r13, 2;
	@%p1 bra 	$L__BB1_5;
	shl.b32 	%r7, %r1, 2;
	mov.u32 	%r8, _ZZ26OneThreadPerParticleKernelvE5b_min;
	add.s32 	%r3, %r8, %r7;
$L__BB1_2:
	shr.u32 	%r5, %r13, 1;
	setp.ge.u32 	%p2, %r1, %r5;
	@%p2 bra 	$L__BB1_4;
	ld.shared.f32 	%f5, [%r3];
	shl.b32 	%r9, %r5, 2;
	add.s32 	%r10, %r3, %r9;
	ld.shared.f32 	%f6, [%r10];
	setp.lt.f32 	%p3, %f5, %f6;
	selp.f32 	%f7, %f5, %f6, %p3;
	st.shared.f32 	[%r3], %f7;
$L__BB1_4:
	bar.sync 	0;
	setp.gt.u32 	%p4, %r13, 3;
	mov.u32 	%r13, %r5;
	@%p4 bra 	$L__BB1_2;
$L__BB1_5:
	setp.ne.s32 	%p5, %r1, 0;
	@%p5 bra 	$L__BB1_9;
	ld.shared.f32 	%f1, [_ZZ26OneThreadPerParticleKernelvE5b_min];
	ld.global.f32 	%f8, [d_min];
	setp.le.f32 	%p6, %f8, %f1;
	@%p6 bra 	$L__BB1_9;
	mov.b32 	%r6, %f1;
$L__BB1_8:
	mov.b32 	%r11, %f8;
	atom.relaxed.global.cas.b32 	%r12, [d_min], %r11, %r6;
	cvt.rn.f32.u32 	%f4, %r12;
	setp.neu.f32 	%p7, %f8, %f4;
	mov.f32 	%f8, %f4;
	@%p7 bra 	$L__BB1_8;
$L__BB1_9:
	ret;

}
	// .globl	_Z22OneThreadPerPairKernelv
.visible .entry _Z22OneThreadPerPairKernelv()
{


	ret;

}
	// .globl	_ZN3cub18CUB_300001_SM_10006detail11EmptyKernelIvEEvv
.visible .entry _ZN3cub18CUB_300001_SM_10006detail11EmptyKernelIvEEvv()
{


	ret;

}


// ===== COMPILED SASS (sm_100) =====

	.target	sm_100

	.elftype	@"ET_EXEC"


//--------------------- .note.nv.tkinfo           --------------------------
	.section	.note.nv.tkinfo,"",@"SHT_NOTE"
	.sectionflags	@"SHF_NOTE_NV_TKINFO"
	.tkinfo
        /*0018*/ 	.word	0x00000002
        /*0030*/ 	.string	""
        /*0030*/ 	.string	"ptxas"
        /*0030*/ 	.string	"Cuda compilation tools, release 13.0, V13.0.88"
        /*0030*/ 	.string	"Build cuda_13.0.r13.0/compiler.36424714_0"
        /*0030*/ 	.string	"-arch sm_100 -m 64 "



//--------------------- .note.nv.cuinfo           --------------------------
	.section	.note.nv.cuinfo,"",@"SHT_NOTE"
	.sectionflags	@"SHF_NOTE_NV_CUINFO"
        /*0018*/ 	.short	0x0002
        /*001a*/ 	.short	0x0064
        /*001c*/ 	.short	0x0082
	.zero		2


//--------------------- .nv.info                  --------------------------
	.section	.nv.info,"",@"SHT_CUDA_INFO"
	.align	4


	//----- nvinfo : EIATTR_REGCOUNT
	.align		4
        /*0000*/ 	.byte	0x04, 0x2f
        /*0002*/ 	.short	(.L_49 - .L_48)
	.align		4
.L_48:
        /*0004*/ 	.word	index@(_Z11init_kernelv)
        /*0008*/ 	.word	0x00000008


	//----- nvinfo : EIATTR_FRAME_SIZE
	.align		4
.L_49:
        /*000c*/ 	.byte	0x04, 0x11
        /*000e*/ 	.short	(.L_51 - .L_50)
	.align		4
.L_50:
        /*0010*/ 	.word	index@(_Z11init_kernelv)
        /*0014*/ 	.word	0x00000000


	//----- nvinfo : EIATTR_REGCOUNT
	.align		4
.L_51:
        /*0018*/ 	.byte	0x04, 0x2f
        /*001a*/ 	.short	(.L_53 - .L_52)
	.align		4
.L_52:
        /*001c*/ 	.word	index@(_Z26OneThreadPerParticleKernelv)
        /*0020*/ 	.word	0x0000000a


	//----- nvinfo : EIATTR_FRAME_SIZE
	.align		4
.L_53:
        /*0024*/ 	.byte	0x04, 0x11
        /*0026*/ 	.short	(.L_55 - .L_54)
	.align		4
.L_54:
        /*0028*/ 	.word	index@(_Z26OneThreadPerParticleKernelv)
        /*002c*/ 	.word	0x00000000


	//----- nvinfo : EIATTR_REGCOUNT
	.align		4
.L_55:
        /*0030*/ 	.byte	0x04, 0x2f
        /*0032*/ 	.short	(.L_57 - .L_56)
	.align		4
.L_56:
        /*0034*/ 	.word	index@(_Z22OneThreadPerPairKernelv)
        /*0038*/ 	.word	0x00000004


	//----- nvinfo : EIATTR_FRAME_SIZE
	.align		4
.L_57:
        /*003c*/ 	.byte	0x04, 0x11
        /*003e*/ 	.short	(.L_59 - .L_58)
	.align		4
.L_58:
        /*0040*/ 	.word	index@(_Z22OneThreadPerPairKernelv)
        /*0044*/ 	.word	0x00000000


	//----- nvinfo : EIATTR_REGCOUNT
	.align		4
.L_59:
        /*0048*/ 	.byte	0x04, 0x2f
        /*004a*/ 	.short	(.L_61 - .L_60)
	.align		4
.L_60:
        /*004c*/ 	.word	index@(_ZN3cub18CUB_300001_SM_10006detail11EmptyKernelIvEEvv)
        /*0050*/ 	.word	0x00000004


	//----- nvinfo : EIATTR_FRAME_SIZE
	.align		4
.L_61:
        /*0054*/ 	.byte	0x04, 0x11
        /*0056*/ 	.short	(.L_63 - .L_62)
	.align		4
.L_62:
        /*0058*/ 	.word	index@(_ZN3cub18CUB_300001_SM_10006detail11EmptyKernelIvEEvv)
        /*005c*/ 	.word	0x00000000


	//----- nvinfo : EIATTR_MIN_STACK_SIZE
	.align		4
.L_63:
        /*0060*/ 	.byte	0x04, 0x12
        /*0062*/ 	.short	(.L_65 - .L_64)
	.align		4
.L_64:
        /*0064*/ 	.word	index@(_ZN3cub18CUB_300001_SM_10006detail11EmptyKernelIvEEvv)
        /*0068*/ 	.word	0x00000000


	//----- nvinfo : EIATTR_MIN_STACK_SIZE
	.align		4
.L_65:
        /*006c*/ 	.byte	0x04, 0x12
        /*006e*/ 	.short	(.L_67 - .L_66)
	.align		4
.L_66:
        /*0070*/ 	.word	index@(_Z22OneThreadPerPairKernelv)
        /*0074*/ 	.word	0x00000000


	//----- nvinfo : EIATTR_MIN_STACK_SIZE
	.align		4
.L_67:
        /*0078*/ 	.byte	0x04, 0x12
        /*007a*/ 	.short	(.L_69 - .L_68)
	.align		4
.L_68:
        /*007c*/ 	.word	index@(_Z26OneThreadPerParticleKernelv)
        /*0080*/ 	.word	0x00000000


	//----- nvinfo : EIATTR_MIN_STACK_SIZE
	.align		4
.L_69:
        /*0084*/ 	.byte	0x04, 0x12
        /*0086*/ 	.short	(.L_71 - .L_70)
	.align		4
.L_70:
        /*0088*/ 	.word	index@(_Z11init_kernelv)
        /*008c*/ 	.word	0x00000000
.L_71:


//--------------------- .nv.compat                --------------------------
	.section	.nv.compat,"",@"SHT_CUDA_COMPAT_INFO"
	.align	4
        /*0000*/ 	.byte	0x02, 0x09, 0x00, 0x00, 0x02, 0x02, 0x01, 0x00, 0x02, 0x05, 0x05, 0x00, 0x03, 0x07, 0x01, 0x01
        /*0010*/ 	.byte	0x02, 0x03, 0x00, 0x00, 0x02, 0x06, 0x01, 0x00, 0x04, 0x0b, 0x08, 0x00, 0x09, 0x00, 0x00, 0x00
        /*0020*/ 	.byte	0x00, 0x00, 0x00, 0x00


//--------------------- .nv.info._ZN3cub18CUB_300001_SM_10006detail11EmptyKernelIvEEvv --------------------------
	.section	.nv.info._ZN3cub18CUB_300001_SM_10006detail11EmptyKernelIvEEvv,"",@"SHT_CUDA_INFO"
	.sectionflags	@""
	.align	4


	//----- nvinfo : EIATTR_CUDA_API_VERSION
	.align		4
        /*0000*/ 	.byte	0x04, 0x37
        /*0002*/ 	.short	(.L_73 - .L_72)
.L_72:
        /*0004*/ 	.word	0x00000082


	//----- nvinfo : EIATTR_SPARSE_MMA_MASK
	.align		4
.L_73:
        /*0008*/ 	.byte	0x03, 0x50
        /*000a*/ 	.short	0x0000


	//----- nvinfo : EIATTR_MAXREG_COUNT
	.align		4
        /*000c*/ 	.byte	0x03, 0x1b
        /*000e*/ 	.short	0x00ff


	//----- nvinfo : EIATTR_MERCURY_ISA_VERSION
	.align		4
        /*0010*/ 	.byte	0x03, 0x5f
        /*0012*/ 	.short	0x0101


	//----- nvinfo : EIATTR_VRC_CTA_INIT_COUNT
	.align		4
        /*0014*/ 	.byte	0x02, 0x4a
	.zero		1
	.zero		1


	//----- nvinfo : EIATTR_EXIT_INSTR_OFFSETS
	.align		4
        /*0018*/ 	.byte	0x04, 0x1c
        /*001a*/ 	.short	(.L_75 - .L_74)


	//   ....[0]....
.L_74:
        /*001c*/ 	.word	0x00000010


	//----- nvinfo : EIATTR_SW_WAR
	.align		4
.L_75:
        /*0020*/ 	.byte	0x04, 0x36
        /*0022*/ 	.short	(.L_77 - .L_76)
.L_76:
        /*0024*/ 	.word	0x00000008
.L_77:


//--------------------- .nv.info._Z22OneThreadPerPairKernelv --------------------------
	.section	.nv.info._Z22OneThreadPerPairKernelv,"",@"SHT_CUDA_INFO"
	.sectionflags	@""
	.align	4


	//----- nvinfo : EIATTR_CUDA_API_VERSION
	.align		4
        /*0000*/ 	.byte	0x04, 0x37
        /*0002*/ 	.short	(.L_79 - .L_78)
.L_78:
        /*0004*/ 	.word	0x00000082


	//----- nvinfo : EIATTR_SPARSE_MMA_MASK
	.align		4
.L_79:
        /*0008*/ 	.byte	0x03, 0x50
        /*000a*/ 	.short	0x0000


	//----- nvinfo : EIATTR_MAXREG_COUNT
	.align		4
        /*000c*/ 	.byte	0x03, 0x1b
        /*000e*/ 	.short	0x00ff


	//----- nvinfo : EIATTR_MERCURY_ISA_VERSION
	.align		4
        /*0010*/ 	.byte	0x03, 0x5f
        /*0012*/ 	.short	0x0101


	//----- nvinfo : EIATTR_VRC_CTA_INIT_COUNT
	.align		4
        /*0014*/ 	.byte	0x02, 0x4a
	.zero		1
	.zero		1


	//----- nvinfo : EIATTR_EXIT_INSTR_OFFSETS
	.align		4
        /*0018*/ 	.byte	0x04, 0x1c
        /*001a*/ 	.short	(.L_81 - .L_80)


	//   ....[0]....
.L_80:
        /*001c*/ 	.word	0x00000010


	//----- nvinfo : EIATTR_SW_WAR
	.align		4
.L_81:
        /*0020*/ 	.byte	0x04, 0x36
        /*0022*/ 	.short	(.L_83 - .L_82)
.L_82:
        /*0024*/ 	.word	0x00000008
.L_83:


//--------------------- .nv.info._Z26OneThreadPerParticleKernelv --------------------------
	.section	.nv.info._Z26OneThreadPerParticleKernelv,"",@"SHT_CUDA_INFO"
	.sectionflags	@""
	.align	4


	//----- nvinfo : EIATTR_CUDA_API_VERSION
	.align		4
        /*0000*/ 	.byte	0x04, 0x37
        /*0002*/ 	.short	(.L_85 - .L_84)
.L_84:
        /*0004*/ 	.word	0x00000082


	//----- nvinfo : EIATTR_SPARSE_MMA_MASK
	.align		4
.L_85:
        /*0008*/ 	.byte	0x03, 0x50
        /*000a*/ 	.short	0x0000


	//----- nvinfo : EIATTR_MAXREG_COUNT
	.align		4
        /*000c*/ 	.byte	0x03, 0x1b
        /*000e*/ 	.short	0x00ff


	//----- nvinfo : EIATTR_NUM_BARRIERS
	.align		4
        /*0010*/ 	.byte	0x02, 0x4c
        /*0012*/ 	.byte	0x01
	.zero		1


	//----- nvinfo : EIATTR_MERCURY_ISA_VERSION
	.align		4
        /*0014*/ 	.byte	0x03, 0x5f
        /*0016*/ 	.short	0x0101


	//----- nvinfo : EIATTR_VRC_CTA_INIT_COUNT
	.align		4
        /*0018*/ 	.byte	0x02, 0x4a
	.zero		1
	.zero		1


	//----- nvinfo : EIATTR_EXIT_INSTR_OFFSETS
	.align		4
        /*001c*/ 	.byte	0x04, 0x1c
        /*001e*/ 	.short	(.L_87 - .L_86)


	//   ....[0]....
.L_86:
        /*0020*/ 	.word	0x00000180


	//   ....[1]....
        /*0024*/ 	.word	0x00000210


	//   ....[2]....
        /*0028*/ 	.word	0x00000290


	//----- nvinfo : EIATTR_CRS_STACK_SIZE
	.align		4
.L_87:
        /*002c*/ 	.byte	0x04, 0x1e
        /*002e*/ 	.short	(.L_89 - .L_88)
.L_88:
        /*0030*/ 	.word	0x00000000


	//----- nvinfo : EIATTR_SW_WAR
	.align		4
.L_89:
        /*0034*/ 	.byte	0x04, 0x36
        /*0036*/ 	.short	(.L_91 - .L_90)
.L_90:
        /*0038*/ 	.word	0x00000008
.L_91:


//--------------------- .nv.info._Z11init_kernelv --------------------------
	.section	.nv.info._Z11init_kernelv,"",@"SHT_CUDA_INFO"
	.sectionflags	@""
	.align	4


	//----- nvinfo : EIATTR_CUDA_API_VERSION
	.align		4
        /*0000*/ 	.byte	0x04, 0x37
        /*0002*/ 	.short	(.L_93 - .L_92)
.L_92:
        /*0004*/ 	.word	0x00000082


	//----- nvinfo : EIATTR_SPARSE_MMA_MASK
	.align		4
.L_93:
        /*0008*/ 	.byte	0x03, 0x50
        /*000a*/ 	.short	0x0000


	//----- nvinfo : EIATTR_MAXREG_COUNT
	.align		4
        /*000c*/ 	.byte	0x03, 0x1b
        /*000e*/ 	.short	0x00ff


	//----- nvinfo : EIATTR_MERCURY_ISA_VERSION
	.align		4
        /*0010*/ 	.byte	0x03, 0x5f
        /*0012*/ 	.short	0x0101


	//----- nvinfo : EIATTR_VRC_CTA_INIT_COUNT
	.align		4
        /*0014*/ 	.byte	0x02, 0x4a
	.zero		1
	.zero		1


	//----- nvinfo : EIATTR_EXIT_INSTR_OFFSETS
	.align		4
        /*0018*/ 	.byte	0x04, 0x1c
        /*001a*/ 	.short	(.L_95 - .L_94)


	//   ....[0]....
.L_94:
        /*001c*/ 	.word	0x00000050


	//----- nvinfo : EIATTR_SW_WAR
	.align		4
.L_95:
        /*0020*/ 	.byte	0x04, 0x36
        /*0022*/ 	.short	(.L_97 - .L_96)
.L_96:
        /*0024*/ 	.word	0x00000008
.L_97:


//--------------------- .nv.callgraph             --------------------------
	.section	.nv.callgraph,"",@"SHT_CUDA_CALLGRAPH"
	.align	4
	.sectionentsize	8
	.align		4
        /*0000*/ 	.word	0x00000000
	.align		4
        /*0004*/ 	.word	0xffffffff
	.align		4
        /*0008*/ 	.word	0x00000000
	.align		4
        /*000c*/ 	.word	0xfffffffe
	.align		4
        /*0010*/ 	.word	0x00000000
	.align		4
        /*0014*/ 	.word	0xfffffffd
	.align		4
        /*0018*/ 	.word	0x00000000
	.align		4
        /*001c*/ 	.word	0xfffffffc


//--------------------- .nv.constant4             --------------------------
	.section	.nv.constant4,"a",@progbits
	.align	8
	.align		8
.nv.constant4:
        /*0000*/ 	.dword	d_X
	.align		8
        /*0008*/ 	.dword	d_Y
	.align		8
        /*0010*/ 	.dword	d_min
	.align		8
        /*0018*/ 	.dword	_ZN34_INTERNAL_6a3fa1cf_4_k_cu_a31b17e94cuda3std3__45__cpo5beginE
	.align		8
        /*0020*/ 	.dword	_ZN34_INTERNAL_6a3fa1cf_4_k_cu_a31b17e94cuda3std3__45__cpo3endE
	.align		8
        /*0028*/ 	.dword	_ZN34_INTERNAL_6a3fa1cf_4_k_cu_a31b17e94cuda3std3__45__cpo6cbeginE
	.align		8
        /*0030*/ 	.dword	_ZN34_INTERNAL_6a3fa1cf_4_k_cu_a31b17e94cuda3std3__45__cpo4cendE
	.align		8
        /*0038*/ 	.dword	_ZN34_INTERNAL_6a3fa1cf_4_k_cu_a31b17e94cuda3std3__45__cpo6rbeginE
	.align		8
        /*0040*/ 	.dword	_ZN34_INTERNAL_6a3fa1cf_4_k_cu_a31b17e94cuda3std3__45__cpo4rendE
	.align		8
        /*0048*/ 	.dword	_ZN34_INTERNAL_6a3fa1cf_4_k_cu_a31b17e94cuda3std3__45__cpo7crbeginE
	.align		8
        /*0050*/ 	.dword	_ZN34_INTERNAL_6a3fa1cf_4_k_cu_a31b17e94cuda3std3__45__cpo5crendE
	.align		8
        /*0058*/ 	.dword	_ZN34_INTERNAL_6a3fa1cf_4_k_cu_a31b17e94cuda3std3__436_GLOBAL__N__6a3fa1cf_4_k_cu_a31b17e96ignoreE
	.align		8
        /*0060*/ 	.dword	_ZN34_INTERNAL_6a3fa1cf_4_k_cu_a31b17e94cuda3std3__419piecewise_constructE
	.align		8
        /*0068*/ 	.dword	_ZN34_INTERNAL_6a3fa1cf_4_k_cu_a31b17e94cuda3std3__48in_placeE
	.align		8
        /*0070*/ 	.dword	_ZN34_INTERNAL_6a3fa1cf_4_k_cu_a31b17e94cuda3std3__420unreachable_sentinelE
	.align		8
        /*0078*/ 	.dword	_ZN34_INTERNAL_6a3fa1cf_4_k_cu_a31b17e94cuda3std3__47nulloptE
	.align		8
        /*0080*/ 	.dword	_ZN34_INTERNAL_6a3fa1cf_4_k_cu_a31b17e94cuda3std3__48unexpectE
	.align		8
        /*0088*/ 	.dword	_ZN34_INTERNAL_6a3fa1cf_4_k_cu_a31b17e94cuda3std6ranges3__45__cpo4swapE
	.align		8
        /*0090*/ 	.dword	_ZN34_INTERNAL_6a3fa1cf_4_k_cu_a31b17e94cuda3std6ranges3__45__cpo9iter_moveE
	.align		8
        /*0098*/ 	.dword	_ZN34_INTERNAL_6a3fa1cf_4_k_cu_a31b17e94cuda3std6ranges3__45__cpo5beginE
	.align		8
        /*00a0*/ 	.dword	_ZN34_INTERNAL_6a3fa1cf_4_k_cu_a31b17e94cuda3std6ranges3__45__cpo3endE
	.align		8
        /*00a8*/ 	.dword	_ZN34_INTERNAL_6a3fa1cf_4_k_cu_a31b17e94cuda3std6ranges3__45__cpo6cbeginE
	.align		8
        /*00b0*/ 	.dword	_ZN34_INTERNAL_6a3fa1cf_4_k_cu_a31b17e94cuda3std6ranges3__45__cpo4cendE
	.align		8
        /*00b8*/ 	.dword	_ZN34_INTERNAL_6a3fa1cf_4_k_cu_a31b17e94cuda3std6ranges3__45__cpo7advanceE
	.align		8
        /*00c0*/ 	.dword	_ZN34_INTERNAL_6a3fa1cf_4_k_cu_a31b17e94cuda3std6ranges3__45__cpo9iter_swapE
	.align		8
        /*00c8*/ 	.dword	_ZN34_INTERNAL_6a3fa1cf_4_k_cu_a31b17e94cuda3std6ranges3__45__cpo4nextE
	.align		8
        /*00d0*/ 	.dword	_ZN34_INTERNAL_6a3fa1cf_4_k_cu_a31b17e94cuda3std6ranges3__45__cpo4prevE
	.align		8
        /*00d8*/ 	.dword	_ZN34_INTERNAL_6a3fa1cf_4_k_cu_a31b17e94cuda3std6ranges3__45__cpo4dataE
	.align		8
        /*00e0*/ 	.dword	_ZN34_INTERNAL_6a3fa1cf_4_k_cu_a31b17e94cuda3std6ranges3__45__cpo5cdataE
	.align		8
        /*00e8*/ 	.dword	_ZN34_INTERNAL_6a3fa1cf_4_k_cu_a31b17e94cuda3std6ranges3__45__cpo4sizeE
	.align		8
        /*00f0*/ 	.dword	_ZN34_INTERNAL_6a3fa1cf_4_k_cu_a31b17e94cuda3std6ranges3__45__cpo5ssizeE
	.align		8
        /*00f8*/ 	.dword	_ZN34_INTERNAL_6a3fa1cf_4_k_cu_a31b17e94cuda3std6ranges3__45__cpo8distanceE
	.align		8
        /*0100*/ 	.dword	_ZN34_INTERNAL_6a3fa1cf_4_k_cu_a31b17e96thrust24THRUST_300001_SM_1000_NS8cuda_cub3parE
	.align		8
        /*0108*/ 	.dword	_ZN34_INTERNAL_6a3fa1cf_4_k_cu_a31b17e96thrust24THRUST_300001_SM_1000_NS8cuda_cub10par_nosyncE
	.align		8
        /*0110*/ 	.dword	_ZN34_INTERNAL_6a3fa1cf_4_k_cu_a31b17e96thrust24THRUST_300001_SM_1000_NS6system6detail10sequential3seqE
	.align		8
        /*0118*/ 	.dword	_ZN34_INTERNAL_6a3fa1cf_4_k_cu_a31b17e96thrust24THRUST_300001_SM_1000_NS6system3cpp3parE
	.align		8
        /*0120*/ 	.dword	_ZN34_INTERNAL_6a3fa1cf_4_k_cu_a31b17e96thrust24THRUST_300001_SM_1000_NS12placeholders2_1E
	.align		8
        /*0128*/ 	.dword	_ZN34_INTERNAL_6a3fa1cf_4_k_cu_a31b17e96thrust24THRUST_300001_SM_1000_NS12placeholders2_2E
	.align		8
        /*0130*/ 	.dword	_ZN34_INTERNAL_6a3fa1cf_4_k_cu_a31b17e96thrust24THRUST_300001_SM_1000_NS12placeholders2_3E
	.align		8
        /*0138*/ 	.dword	_ZN34_INTERNAL_6a3fa1cf_4_k_cu_a31b17e96thrust24THRUST_300001_SM_1000_NS12placeholders2_4E
	.align		8
        /*0140*/ 	.dword	_ZN34_INTERNAL_6a3fa1cf_4_k_cu_a31b17e96thrust24THRUST_300001_SM_1000_NS12placeholders2_5E
	.align		8
        /*0148*/ 	.dword	_ZN34_INTERNAL_6a3fa1cf_4_k_cu_a31b17e96thrust24THRUST_300001_SM_1000_NS12placeholders2_6E
	.align		8
        /*0150*/ 	.dword	_ZN34_INTERNAL_6a3fa1cf_4_k_cu_a31b17e96thrust24THRUST_300001_SM_1000_NS12placeholders2_7E
	.align		8
        /*0158*/ 	.dword	_ZN34_INTERNAL_6a3fa1cf_4_k_cu_a31b17e96thrust24THRUST_300001_SM_1000_NS12placeholders2_8E
	.align		8
        /*0160*/ 	.dword	_ZN34_INTERNAL_6a3fa1cf_4_k_cu_a31b17e96thrust24THRUST_300001_SM_1000_NS12placeholders2_9E
	.align		8
        /*0168*/ 	.dword	_ZN34_INTERNAL_6a3fa1cf_4_k_cu_a31b17e96thrust24THRUST_300001_SM_1000_NS12placeholders3_10E
	.align		8
        /*0170*/ 	.dword	_ZN34_INTERNAL_6a3fa1cf_4_k_cu_a31b17e96thrust24THRUST_300001_SM_1000_NS3seqE
	.align		8
        /*0178*/ 	.dword	_ZN34_INTERNAL_6a3fa1cf_4_k_cu_a31b17e96thrust24THRUST_300001_SM_1000_NS6deviceE


//--------------------- .text._ZN3cub18CUB_300001_SM_10006detail11EmptyKernelIvEEvv --------------------------
	.section	.text._ZN3cub18CUB_300001_SM_10006detail11EmptyKernelIvEEvv,"ax",@progbits
	.align	128
        .global         _ZN3cub18CUB_300001_SM_10006detail11EmptyKernelIvEEvv
        .type           _ZN3cub18CUB_300001_SM_10006detail11EmptyKernelIvEEvv,@function
        .size           _ZN3cub18CUB_300001_SM_10006detail11EmptyKernelIvEEvv,(.L_x_7 - _ZN3cub18CUB_300001_SM_10006detail11EmptyKernelIvEEvv)
        .other          _ZN3cub18CUB_300001_SM_10006detail11EmptyKernelIvEEvv,@"STO_CUDA_ENTRY STV_DEFAULT"
_ZN3cub18CUB_300001_SM_10006detail11EmptyKernelIvEEvv:
.text._ZN3cub18CUB_300001_SM_10006detail11EmptyKernelIvEEvv:
[----:B------:R-:W-:Y:S01]  /*0000*/  LDC R1, c[0x0][0x37c] ;  /* 0x0000df00ff017b82 */ /* 0x000fe20000000800 */
[----:B------:R-:W-:Y:S05]  /*0010*/  EXIT ;  /* 0x000000000000794d */ /* 0x000fea0003800000 */
.L_x_0:
[----:B------:R-:W-:-:S00]  /*0020*/  BRA `(.L_x_0) ;  /* 0xfffffffc00fc7947 */ /* 0x000fc0000383ffff */
[----:B------:R-:W-:-:S00]  /*0030*/  NOP ;  /* 0x0000000000007918 */ /* 0x000fc00000000000 */
        /* <DEDUP_REMOVED lines=12> */
.L_x_7:


//--------------------- .text._Z22OneThreadPerPairKernelv --------------------------
	.section	.text._Z22OneThreadPerPairKernelv,"ax",@progbits
	.align	128
        .global         _Z22OneThreadPerPairKernelv
        .type           _Z22OneThreadPerPairKernelv,@function
        .size           _Z22OneThreadPerPairKernelv,(.L_x_8 - _Z22OneThreadPerPairKernelv)
        .other          _Z22OneThreadPerPairKernelv,@"STO_CUDA_ENTRY STV_DEFAULT"
_Z22OneThreadPerPairKernelv:
.text._Z22OneThreadPerPairKernelv:
[----:B------:R-:W-:Y:S01]  /*0000*/  LDC R1, c[0x0][0x37c] ;  /* 0x0000df00ff017b82 */ /* 0x000fe20000000800 */
[----:B------:R-:W-:Y:S05]  /*0010*/  EXIT ;  /* 0x000000000000794d */ /* 0x000fea0003800000 */
.L_x_1:
        /* <DEDUP_REMOVED lines=14> */
.L_x_8:


//--------------------- .text._Z26OneThreadPerParticleKernelv --------------------------
	.section	.text._Z26OneThreadPerParticleKernelv,"ax",@progbits
	.align	128
        .global         _Z26OneThreadPerParticleKernelv
        .type           _Z26OneThreadPerParticleKernelv,@function
        .size           _Z26OneThreadPerParticleKernelv,(.L_x_9 - _Z26OneThreadPerParticleKernelv)
        .other          _Z26OneThreadPerParticleKernelv,@"STO_CUDA_ENTRY STV_DEFAULT"
_Z26OneThreadPerParticleKernelv:
.text._Z26OneThreadPerParticleKernelv:
[----:B------:R-:W-:Y:S01]  /*0000*/  LDC R1, c[0x0][0x37c] ;  /* 0x0000df00ff017b82 */ /* 0x000fe20000000800 */
[----:B------:R-:W0:Y:S01]  /*0010*/  S2R R5, SR_TID.X ;  /* 0x0000000000057919 */ /* 0x000e220000002100 */
[----:B------:R-:W1:Y:S06]  /*0020*/  LDCU UR6, c[0x0][0x360] ;  /* 0x00006c00ff0677ac */ /* 0x000e6c0008000800 */
[----:B------:R-:W-:Y:S01]  /*0030*/  BAR.SYNC.DEFER_BLOCKING 0x0 ;  /* 0x0000000000007b1d */ /* 0x000fe20000010000 */
[----:B-1----:R-:W-:Y:S01]  /*0040*/  UISETP.GE.U32.AND UP0, UPT, UR6, 0x2, UPT ;  /* 0x000000020600788c */ /* 0x002fe2000bf06070 */
[----:B0-----:R-:W-:-:S08]  /*0050*/  ISETP.NE.AND P0, PT, R5, RZ, PT ;  /* 0x000000ff0500720c */ /* 0x001fd00003f05270 */
[----:B------:R-:W-:Y:S05]  /*0060*/  BRA.U !UP0, `(.L_x_2) ;  /* 0x0000000108447547 */ /* 0x000fea000b800000 */
[----:B------:R-:W0:Y:S01]  /*0070*/  S2UR UR5, SR_CgaCtaId ;  /* 0x00000000000579c3 */ /* 0x000e220000008800 */
[----:B------:R-:W-:Y:S01]  /*0080*/  UMOV UR4, 0x400 ;  /* 0x0000040000047882 */ /* 0x000fe20000000000 */
[----:B------:R-:W-:Y:S01]  /*0090*/  IMAD.U32 R0, RZ, RZ, UR6 ;  /* 0x00000006ff007e24 */ /* 0x000fe2000f8e00ff */
[----:B0-----:R-:W-:-:S06]  /*00a0*/  ULEA UR4, UR5, UR4, 0x18 ;  /* 0x0000000405047291 */ /* 0x001fcc000f8ec0ff */
[----:B------:R-:W-:-:S07]  /*00b0*/  LEA R2, R5, UR4, 0x2 ;  /* 0x0000000405027c11 */ /* 0x000fce000f8e10ff */
.L_x_3:
[----:B------:R-:W-:-:S04]  /*00c0*/  SHF.R.U32.HI R6, RZ, 0x1, R0 ;  /* 0x00000001ff067819 */ /* 0x000fc80000011600 */
[----:B------:R-:W-:-:S13]  /*00d0*/  ISETP.GE.U32.AND P1, PT, R5, R6, PT ;  /* 0x000000060500720c */ /* 0x000fda0003f26070 */
[----:B------:R-:W-:Y:S01]  /*00e0*/  @!P1 IMAD R4, R6, 0x4, R2 ;  /* 0x0000000406049824 */ /* 0x000fe200078e0202 */
[----:B------:R-:W-:Y:S05]  /*00f0*/  @!P1 LDS R3, [R2] ;  /* 0x0000000002039984 */ /* 0x000fea0000000800 */
[----:B------:R-:W0:Y:S02]  /*0100*/  @!P1 LDS R4, [R4] ;  /* 0x0000000004049984 */ /* 0x000e240000000800 */
[----:B0-----:R-:W-:-:S04]  /*0110*/  @!P1 FSETP.GEU.AND P2, PT, R3, R4, PT ;  /* 0x000000040300920b */ /* 0x001fc80003f4e000 */
[----:B------:R-:W-:-:S05]  /*0120*/  @!P1 FSEL R3, R3, R4, !P2 ;  /* 0x0000000403039208 */ /* 0x000fca0005000000 */
[----:B------:R0:W-:Y:S01]  /*0130*/  @!P1 STS [R2], R3 ;  /* 0x0000000302009388 */ /* 0x0001e20000000800 */
[----:B------:R-:W-:Y:S01]  /*0140*/  BAR.SYNC.DEFER_BLOCKING 0x0 ;  /* 0x0000000000007b1d */ /* 0x000fe20000010000 */
[----:B------:R-:W-:Y:S01]  /*0150*/  ISETP.GT.U32.AND P1, PT, R0, 0x3, PT ;  /* 0x000000030000780c */ /* 0x000fe20003f24070 */
[----:B------:R-:W-:-:S12]  /*0160*/  IMAD.MOV.U32 R0, RZ, RZ, R6 ;  /* 0x000000ffff007224 */ /* 0x000fd800078e0006 */
[----:B0-----:R-:W-:Y:S05]  /*0170*/  @P1 BRA `(.L_x_3) ;  /* 0xfffffffc00d01947 */ /* 0x001fea000383ffff */
.L_x_2:
[----:B------:R-:W-:Y:S05]  /*0180*/  @P0 EXIT ;  /* 0x000000000000094d */ /* 0x000fea0003800000 */
[----:B------:R-:W0:Y:S01]  /*0190*/  LDC.64 R2, c[0x4][0x10] ;  /* 0x01000400ff027b82 */ /* 0x000e220000000a00 */
[----:B------:R-:W0:Y:S02]  /*01a0*/  LDCU.64 UR4, c[0x0][0x358] ;  /* 0x00006b00ff0477ac */ /* 0x000e240008000a00 */
[----:B0-----:R-:W2:Y:S05]  /*01b0*/  LDG.E R0, desc[UR4][R2.64] ;  /* 0x0000000402007981 */ /* 0x001eaa000c1e1900 */
[----:B------:R-:W0:Y:S01]  /*01c0*/  S2UR UR5, SR_CgaCtaId ;  /* 0x00000000000579c3 */ /* 0x000e220000008800 */
[----:B------:R-:W-:Y:S02]  /*01d0*/  UMOV UR4, 0x400 ;  /* 0x0000040000047882 */ /* 0x000fe40000000000 */
[----:B0-----:R-:W-:-:S09]  /*01e0*/  ULEA UR4, UR5, UR4, 0x18 ;  /* 0x0000000405047291 */ /* 0x001fd2000f8ec0ff */
[----:B------:R-:W2:Y:S02]  /*01f0*/  LDS R5, [UR4] ;  /* 0x00000004ff057984 */ /* 0x000ea40008000800 */
[----:B--2---:R-:W-:-:S13]  /*0200*/  FSETP.GTU.AND P0, PT, R0, R5, PT ;  /* 0x000000050000720b */ /* 0x004fda0003f0c000 */
[----:B------:R-:W-:Y:S05]  /*0210*/  @!P0 EXIT ;  /* 0x000000000000894d */ /* 0x000fea0003800000 */
[----:B------:R-:W-:-:S07]  /*0220*/  IMAD.MOV.U32 R4, RZ, RZ, R0 ;  /* 0x000000ffff047224 */ /* 0x000fce00078e0000 */
.L_x_4:
[----:B------:R-:W-:Y:S05]  /*0230*/  YIELD ;  /* 0x0000000000007946 */ /* 0x000fea0003800000 */
[----:B------:R-:W2:Y:S02]  /*0240*/  ATOMG.E.CAS.STRONG.GPU PT, R0, [R2], R4, R5 ;  /* 0x00000004020073a9 */ /* 0x000ea400001ee105 */
[----:B--2---:R-:W-:-:S04]  /*0250*/  I2FP.F32.U32 R7, R0 ;  /* 0x0000000000077245 */ /* 0x004fc80000201000 */
[----:B------:R-:W-:Y:S01]  /*0260*/  FSETP.NEU.AND P0, PT, R4, R7, PT ;  /* 0x000000070400720b */ /* 0x000fe20003f0d000 */
[----:B------:R-:W-:-:S12]  /*0270*/  IMAD.MOV.U32 R4, RZ, RZ, R7 ;  /* 0x000000ffff047224 */ /* 0x000fd800078e0007 */
[----:B------:R-:W-:Y:S05]  /*0280*/  @P0 BRA `(.L_x_4) ;  /* 0xfffffffc00e80947 */ /* 0x000fea000383ffff */
[----:B------:R-:W-:Y:S05]  /*0290*/  EXIT ;  /* 0x000000000000794d */ /* 0x000fea0003800000 */
.L_x_5:
        /* <DEDUP_REMOVED lines=14> */
.L_x_9:


//--------------------- .text._Z11init_kernelv    --------------------------
	.section	.text._Z11init_kernelv,"ax",@progbits
	.align	128
        .global         _Z11init_kernelv
        .type           _Z11init_kernelv,@function
        .size           _Z11init_kernelv,(.L_x_10 - _Z11init_kernelv)
        .other          _Z11init_kernelv,@"STO_CUDA_ENTRY STV_DEFAULT"
_Z11init_kernelv:
.text._Z11init_kernelv:
[----:B------:R-:W-:Y:S08]  /*0000*/  LDC R1, c[0x0][0x37c] ;  /* 0x0000df00ff017b82 */ /* 0x000ff00000000800 */
[----:B------:R-:W0:Y:S01]  /*0010*/  LDC.64 R2, c[0x4][0x10] ;  /* 0x01000400ff027b82 */ /* 0x000e220000000a00 */
[----:B------:R-:W0:Y:S01]  /*0020*/  LDCU.64 UR4, c[0x0][0x358] ;  /* 0x00006b00ff0477ac */ /* 0x000e220008000a00 */
[----:B------:R-:W-:-:S05]  /*0030*/  HFMA2 R5, -RZ, RZ, 1.92578125, 56352 ;  /* 0x3fb47ae1ff057431 */ /* 0x000fca00000001ff */
[----:B0-----:R-:W-:Y:S01]  /*0040*/  STG.E desc[UR4][R2.64], R5 ;  /* 0x0000000502007986 */ /* 0x001fe2000c101904 */
[----:B------:R-:W-:Y:S05]  /*0050*/  EXIT ;  /* 0x000000000000794d */ /* 0x000fea0003800000 */
.L_x_6:
        /* <DEDUP_REMOVED lines=10> */
.L_x_10:


//--------------------- .nv.shared.reserved.0     --------------------------
	.section	.nv.shared.reserved.0,"aw",@nobits
	.weak		__nv_reservedSMEM_offset_0_alias
	.size		__nv_reservedSMEM_offset_0_alias, 0, 64
	.other		__nv_reservedSMEM_offset_0_alias,@"STO_CUDA_RESERVED_SHARED STV_DEFAULT"
__nv_reservedSMEM_offset_0_alias:
	.zero		0
	.zero		64


//--------------------- .nv.global                --------------------------
	.section	.nv.global,"aw",@nobits
	.align	4
.nv.global:
	.type		d_min,@object
	.size		d_min,(d_X - d_min)
d_min:
	.zero		4
	.type		d_X,@object
	.size		d_X,(d_Y - d_X)
d_X:
	.zero		32768
	.type		d_Y,@object
	.size		d_Y,(_ZN34_INTERNAL_6a3fa1cf_4_k_cu_a31b17e96thrust24THRUST_300001_SM_1000_NS12placeholders2_7E - d_Y)
d_Y:
	.zero		32768
	.type		_ZN34_INTERNAL_6a3fa1cf_4_k_cu_a31b17e96thrust24THRUST_300001_SM_1000_NS12placeholders2_7E,@object
	.size		_ZN34_INTERNAL_6a3fa1cf_4_k_cu_a31b17e96thrust24THRUST_300001_SM_1000_NS12placeholders2_7E,(_ZN34_INTERNAL_6a3fa1cf_4_k_cu_a31b17e94cuda3std3__45__cpo5crendE - _ZN34_INTERNAL_6a3fa1cf_4_k_cu_a31b17e96thrust24THRUST_300001_SM_1000_NS12placeholders2_7E)
_ZN34_INTERNAL_6a3fa1cf_4_k_cu_a31b17e96thrust24THRUST_300001_SM_1000_NS12placeholders2_7E:
	.zero		1
	.type		_ZN34_INTERNAL_6a3fa1cf_4_k_cu_a31b17e94cuda3std3__45__cpo5crendE,@object
	.size		_ZN34_INTERNAL_6a3fa1cf_4_k_cu_a31b17e94cuda3std3__45__cpo5crendE,(_ZN34_INTERNAL_6a3fa1cf_4_k_cu_a31b17e94cuda3std6ranges3__45__cpo4prevE - _ZN34_INTERNAL_6a3fa1cf_4_k_cu_a31b17e94cuda3std3__45__cpo5crendE)
_ZN34_INTERNAL_6a3fa1cf_4_k_cu_a31b17e94cuda3std3__45__cpo5crendE:
	.zero		1
	.type		_ZN34_INTERNAL_6a3fa1cf_4_k_cu_a31b17e94cuda3std6ranges3__45__cpo4prevE,@object
	.size		_ZN34_INTERNAL_6a3fa1cf_4_k_cu_a31b17e94cuda3std6ranges3__45__cpo4prevE,(_ZN34_INTERNAL_6a3fa1cf_4_k_cu_a31b17e96thrust24THRUST_300001_SM_1000_NS6system6detail10sequential3seqE - _ZN34_INTERNAL_6a3fa1cf_4_k_cu_a31b17e94cuda3std6ranges3__45__cpo4prevE)
_ZN34_INTERNAL_6a3fa1cf_4_k_cu_a31b17e94cuda3std6ranges3__45__cpo4prevE:
	.zero		1
	.type		_ZN34_INTERNAL_6a3fa1cf_4_k_cu_a31b17e96thrust24THRUST_300001_SM_1000_NS6system6detail10sequential3seqE,@object
	.size		_ZN34_INTERNAL_6a3fa1cf_4_k_cu_a31b17e96thrust24THRUST_300001_SM_1000_NS6system6detail10sequential3seqE,(_ZN34_INTERNAL_6a3fa1cf_4_k_cu_a31b17e94cuda3std6ranges3__45__cpo9iter_moveE - _ZN34_INTERNAL_6a3fa1cf_4_k_cu_a31b17e96thrust24THRUST_300001_SM_1000_NS6system6detail10sequential3seqE)
_ZN34_INTERNAL_6a3fa1cf_4_k_cu_a31b17e96thrust24THRUST_300001_SM_1000_NS6system6detail10sequential3seqE:
	.zero		1
	.type		_ZN34_INTERNAL_6a3fa1cf_4_k_cu_a31b17e94cuda3std6ranges3__45__cpo9iter_moveE,@object
	.size		_ZN34_INTERNAL_6a3fa1cf_4_k_cu_a31b17e94cuda3std6ranges3__45__cpo9iter_moveE,(_ZN34_INTERNAL_6a3fa1cf_4_k_cu_a31b17e96thrust24THRUST_300001_SM_1000_NS3seqE - _ZN34_INTERNAL_6a3fa1cf_4_k_cu_a31b17e94cuda3std6ranges3__45__cpo9iter_moveE)
_ZN34_INTERNAL_6a3fa1cf_4_k_cu_a31b17e94cuda3std6ranges3__45__cpo9iter_moveE:
	.zero		1
	.type		_ZN34_INTERNAL_6a3fa1cf_4_k_cu_a31b17e96thrust24THRUST_300001_SM_1000_NS3seqE,@object
	.size		_ZN34_INTERNAL_6a3fa1cf_4_k_cu_a31b17e96thrust24THRUST_300001_SM_1000_NS3seqE,(_ZN34_INTERNAL_6a3fa1cf_4_k_cu_a31b17e94cuda3std3__420unreachable_sentinelE - _ZN34_INTERNAL_6a3fa1cf_4_k_cu_a31b17e96thrust24THRUST_300001_SM_1000_NS3seqE)
_ZN34_INTERNAL_6a3fa1cf_4_k_cu_a31b17e96thrust24THRUST_300001_SM_1000_NS3seqE:
	.zero		1
	.type		_ZN34_INTERNAL_6a3fa1cf_4_k_cu_a31b17e94cuda3std3__420unreachable_sentinelE,@object
	.size		_ZN34_INTERNAL_6a3fa1cf_4_k_cu_a31b17e94cuda3std3__420unreachable_sentinelE,(_ZN34_INTERNAL_6a3fa1cf_4_k_cu_a31b17e94cuda3std6ranges3__45__cpo5ssizeE - _ZN34_INTERNAL_6a3fa1cf_4_k_cu_a31b17e94cuda3std3__420unreachable_sentinelE)
_ZN34_INTERNAL_6a3fa1cf_4_k_cu_a31b17e94cuda3std3__420unreachable_sentinelE:
	.zero		1
	.type		_ZN34_INTERNAL_6a3fa1cf_4_k_cu_a31b17e94cuda3std6ranges3__45__cpo5ssizeE,@object
	.size		_ZN34_INTERNAL_6a3fa1cf_4_k_cu_a31b17e94cuda3std6ranges3__45__cpo5ssizeE,(_ZN34_INTERNAL_6a3fa1cf_4_k_cu_a31b17e96thrust24THRUST_300001_SM_1000_NS12placeholders2_3E - _ZN34_INTERNAL_6a3fa1cf_4_k_cu_a31b17e94cuda3std6ranges3__45__cpo5ssizeE)
_ZN34_INTERNAL_6a3fa1cf_4_k_cu_a31b17e94cuda3std6ranges3__45__cpo5ssizeE:
	.zero		1
	.type		_ZN34_INTERNAL_6a3fa1cf_4_k_cu_a31b17e96thrust24THRUST_300001_SM_1000_NS12placeholders2_3E,@object
	.size		_ZN34_INTERNAL_6a3fa1cf_4_k_cu_a31b17e96thrust24THRUST_300001_SM_1000_NS12placeholders2_3E,(_ZN34_INTERNAL_6a3fa1cf_4_k_cu_a31b17e94cuda3std3__45__cpo4cendE - _ZN34_INTERNAL_6a3fa1cf_4_k_cu_a31b17e96thrust24THRUST_300001_SM_1000_NS12placeholders2_3E)
_ZN34_INTERNAL_6a3fa1cf_4_k_cu_a31b17e96thrust24THRUST_300001_SM_1000_NS12placeholders2_3E:
	.zero		1
	.type		_ZN34_INTERNAL_6a3fa1cf_4_k_cu_a31b17e94cuda3std3__45__cpo4cendE,@object
	.size		_ZN34_INTERNAL_6a3fa1cf_4_k_cu_a31b17e94cuda3std3__45__cpo4cendE,(_ZN34_INTERNAL_6a3fa1cf_4_k_cu_a31b17e94cuda3std6ranges3__45__cpo4cendE - _ZN34_INTERNAL_6a3fa1cf_4_k_cu_a31b17e94cuda3std3__45__cpo4cendE)
_ZN34_INTERNAL_6a3fa1cf_4_k_cu_a31b17e94cuda3std3__45__cpo4cendE:
	.zero		1
	.type		_ZN34_INTERNAL_6a3fa1cf_4_k_cu_a31b17e94cuda3std6ranges3__45__cpo4cendE,@object
	.size		_ZN34_INTERNAL_6a3fa1cf_4_k_cu_a31b17e94cuda3std6ranges3__45__cpo4cendE,(_ZN34_INTERNAL_6a3fa1cf_4_k_cu_a31b17e96thrust24THRUST_300001_SM_1000_NS12placeholders2_5E - _ZN34_INTERNAL_6a3fa1cf_4_k_cu_a31b17e94cuda3std6ranges3__45__cpo4cendE)
_ZN34_INTERNAL_6a3fa1cf_4_k_cu_a31b17e94cuda3std6ranges3__45__cpo4cendE:
	.zero		1
	.type		_ZN34_INTERNAL_6a3fa1cf_4_k_cu_a31b17e96thrust24THRUST_300001_SM_1000_NS12placeholders2_5E,@object
	.size		_ZN34_INTERNAL_6a3fa1cf_4_k_cu_a31b17e96thrust24THRUST_300001_SM_1000_NS12placeholders2_5E,(_ZN34_INTERNAL_6a3fa1cf_4_k_cu_a31b17e94cuda3std3__45__cpo4rendE - _ZN34_INTERNAL_6a3fa1cf_4_k_cu_a31b17e96thrust24THRUST_300001_SM_1000_NS12placeholders2_5E)
_ZN34_INTERNAL_6a3fa1cf_4_k_cu_a31b17e96thrust24THRUST_300001_SM_1000_NS12placeholders2_5E:
	.zero		1
	.type		_ZN34_INTERNAL_6a3fa1cf_4_k_cu_a31b17e94cuda3std3__45__cpo4rendE,@object
	.size		_ZN34_INTERNAL_6a3fa1cf_4_k_cu_a31b17e94cuda3std3__45__cpo4rendE,(_ZN34_INTERNAL_6a3fa1cf_4_k_cu_a31b17e94cuda3std6ranges3__45__cpo9iter_swapE - _ZN34_INTERNAL_6a3fa1cf_4_k_cu_a31b17e94cuda3std3__45__cpo4rendE)
_ZN34_INTERNAL_6a3fa1cf_4_k_cu_a31b17e94cuda3std3__45__cpo4rendE:
	.zero		1
	.type		_ZN34_INTERNAL_6a3fa1cf_4_k_cu_a31b17e94cuda3std6ranges3__45__cpo9iter_swapE,@object
	.size		_ZN34_INTERNAL_6a3fa1cf_4_k_cu_a31b17e94cuda3std6ranges3__45__cpo9iter_swapE,(_ZN34_INTERNAL_6a3fa1cf_4_k_cu_a31b17e96thrust24THRUST_300001_SM_1000_NS8cuda_cub3parE - _ZN34_INTERNAL_6a3fa1cf_4_k_cu_a31b17e94cuda3std6ranges3__45__cpo9iter_swapE)
_ZN34_INTERNAL_6a3fa1cf_4_k_cu_a31b17e94cuda3std6ranges3__45__cpo9iter_swapE:
	.zero		1
	.type		_ZN34_INTERNAL_6a3fa1cf_4_k_cu_a31b17e96thrust24THRUST_300001_SM_1000_NS8cuda_cub3parE,@object
	.size		_ZN34_INTERNAL_6a3fa1cf_4_k_cu_a31b17e96thrust24THRUST_300001_SM_1000_NS8cuda_cub3parE,(_ZN34_INTERNAL_6a3fa1cf_4_k_cu_a31b17e94cuda3std3__48unexpectE - _ZN34_INTERNAL_6a3fa1cf_4_k_cu_a31b17e96thrust24THRUST_300001_SM_1000_NS8cuda_cub3parE)
_ZN34_INTERNAL_6a3fa1cf_4_k_cu_a31b17e96thrust24THRUST_300001_SM_1000_NS8cuda_cub3parE:
	.zero		1
	.type		_ZN34_INTERNAL_6a3fa1cf_4_k_cu_a31b17e94cuda3std3__48unexpectE,@object
	.size		_ZN34_INTERNAL_6a3fa1cf_4_k_cu_a31b17e94cuda3std3__48unexpectE,(_ZN34_INTERNAL_6a3fa1cf_4_k_cu_a31b17e96thrust24THRUST_300001_SM_1000_NS12placeholders2_9E - _ZN34_INTERNAL_6a3fa1cf_4_k_cu_a31b17e94cuda3std3__48unexpectE)
_ZN34_INTERNAL_6a3fa1cf_4_k_cu_a31b17e94cuda3std3__48unexpectE:
	.zero		1
	.type		_ZN34_INTERNAL_6a3fa1cf_4_k_cu_a31b17e96thrust24THRUST_300001_SM_1000_NS12placeholders2_9E,@object
	.size		_ZN34_INTERNAL_6a3fa1cf_4_k_cu_a31b17e96thrust24THRUST_300001_SM_1000_NS12placeholders2_9E,(_ZN34_INTERNAL_6a3fa1cf_4_k_cu_a31b17e94cuda3std3__419piecewise_constructE - _ZN34_INTERNAL_6a3fa1cf_4_k_cu_a31b17e96thrust24THRUST_300001_SM_1000_NS12placeholders2_9E)
_ZN34_INTERNAL_6a3fa1cf_4_k_cu_a31b17e96thrust24THRUST_300001_SM_1000_NS12placeholders2_9E:
	.zero		1
	.type		_ZN34_INTERNAL_6a3fa1cf_4_k_cu_a31b17e94cuda3std3__419piecewise_constructE,@object
	.size		_ZN34_INTERNAL_6a3fa1cf_4_k_cu_a31b17e94cuda3std3__419piecewise_constructE,(_ZN34_INTERNAL_6a3fa1cf_4_k_cu_a31b17e94cuda3std6ranges3__45__cpo5cdataE - _ZN34_INTERNAL_6a3fa1cf_4_k_cu_a31b17e94cuda3std3__419piecewise_constructE)
_ZN34_INTERNAL_6a3fa1cf_4_k_cu_a31b17e94cuda3std3__419piecewise_constructE:
	.zero		1
	.type		_ZN34_INTERNAL_6a3fa1cf_4_k_cu_a31b17e94cuda3std6ranges3__45__cpo5cdataE,@object
	.size		_ZN34_INTERNAL_6a3fa1cf_4_k_cu_a31b17e94cuda3std6ranges3__45__cpo5cdataE,(_ZN34_INTERNAL_6a3fa1cf_4_k_cu_a31b17e96thrust24THRUST_300001_SM_1000_NS12placeholders2_1E - _ZN34_INTERNAL_6a3fa1cf_4_k_cu_a31b17e94cuda3std6ranges3__45__cpo5cdataE)
_ZN34_INTERNAL_6a3fa1cf_4_k_cu_a31b17e94cuda3std6ranges3__45__cpo5cdataE:
	.zero		1
	.type		_ZN34_INTERNAL_6a3fa1cf_4_k_cu_a31b17e96thrust24THRUST_300001_SM_1000_NS12placeholders2_1E,@object
	.size		_ZN34_INTERNAL_6a3fa1cf_4_k_cu_a31b17e96thrust24THRUST_300001_SM_1000_NS12placeholders2_1E,(_ZN34_INTERNAL_6a3fa1cf_4_k_cu_a31b17e94cuda3std3__45__cpo3endE - _ZN34_INTERNAL_6a3fa1cf_4_k_cu_a31b17e96thrust24THRUST_300001_SM_1000_NS12placeholders2_1E)
_ZN34_INTERNAL_6a3fa1cf_4_k_cu_a31b17e96thrust24THRUST_300001_SM_1000_NS12placeholders2_1E:
	.zero		1
	.type		_ZN34_INTERNAL_6a3fa1cf_4_k_cu_a31b17e94cuda3std3__45__cpo3endE,@object
	.size		_ZN34_INTERNAL_6a3fa1cf_4_k_cu_a31b17e94cuda3std3__45__cpo3endE,(_ZN34_INTERNAL_6a3fa1cf_4_k_cu_a31b17e94cuda3std6ranges3__45__cpo3endE - _ZN34_INTERNAL_6a3fa1cf_4_k_cu_a31b17e94cuda3std3__45__cpo3endE)
_ZN34_INTERNAL_6a3fa1cf_4_k_cu_a31b17e94cuda3std3__45__cpo3endE:
	.zero		1
	.type		_ZN34_INTERNAL_6a3fa1cf_4_k_cu_a31b17e94cuda3std6ranges3__45__cpo3endE,@object
	.size		_ZN34_INTERNAL_6a3fa1cf_4_k_cu_a31b17e94cuda3std6ranges3__45__cpo3endE,(_ZN34_INTERNAL_6a3fa1cf_4_k_cu_a31b17e96thrust24THRUST_300001_SM_1000_NS12placeholders2_8E - _ZN34_INTERNAL_6a3fa1cf_4_k_cu_a31b17e94cuda3std6ranges3__45__cpo3endE)
_ZN34_INTERNAL_6a3fa1cf_4_k_cu_a31b17e94cuda3std6ranges3__45__cpo3endE:
	.zero		1
	.type		_ZN34_INTERNAL_6a3fa1cf_4_k_cu_a31b17e96thrust24THRUST_300001_SM_1000_NS12placeholders2_8E,@object
	.size		_ZN34_INTERNAL_6a3fa1cf_4_k_cu_a31b17e96thrust24THRUST_300001_SM_1000_NS12placeholders2_8E,(_ZN34_INTERNAL_6a3fa1cf_4_k_cu_a31b17e94cuda3std3__436_GLOBAL__N__6a3fa1cf_4_k_cu_a31b17e96ignoreE - _ZN34_INTERNAL_6a3fa1cf_4_k_cu_a31b17e96thrust24THRUST_300001_SM_1000_NS12placeholders2_8E)
_ZN34_INTERNAL_6a3fa1cf_4_k_cu_a31b17e96thrust24THRUST_300001_SM_1000_NS12placeholders2_8E:
	.zero		1
	.type		_ZN34_INTERNAL_6a3fa1cf_4_k_cu_a31b17e94cuda3std3__436_GLOBAL__N__6a3fa1cf_4_k_cu_a31b17e96ignoreE,@object
	.size		_ZN34_INTERNAL_6a3fa1cf_4_k_cu_a31b17e94cuda3std3__436_GLOBAL__N__6a3fa1cf_4_k_cu_a31b17e96ignoreE,(_ZN34_INTERNAL_6a3fa1cf_4_k_cu_a31b17e94cuda3std6ranges3__45__cpo4dataE - _ZN34_INTERNAL_6a3fa1cf_4_k_cu_a31b17e94cuda3std3__436_GLOBAL__N__6a3fa1cf_4_k_cu_a31b17e96ignoreE)
_ZN34_INTERNAL_6a3fa1cf_4_k_cu_a31b17e94cuda3std3__436_GLOBAL__N__6a3fa1cf_4_k_cu_a31b17e96ignoreE:
	.zero		1
	.type		_ZN34_INTERNAL_6a3fa1cf_4_k_cu_a31b17e94cuda3std6ranges3__45__cpo4dataE,@object
	.size		_ZN34_INTERNAL_6a3fa1cf_4_k_cu_a31b17e94cuda3std6ranges3__45__cpo4dataE,(_ZN34_INTERNAL_6a3fa1cf_4_k_cu_a31b17e96thrust24THRUST_300001_SM_1000_NS6system3cpp3parE - _ZN34_INTERNAL_6a3fa1cf_4_k_cu_a31b17e94cuda3std6ranges3__45__cpo4dataE)
_ZN34_INTERNAL_6a3fa1cf_4_k_cu_a31b17e94cuda3std6ranges3__45__cpo4dataE:
	.zero		1
	.type		_ZN34_INTERNAL_6a3fa1cf_4_k_cu_a31b17e96thrust24THRUST_300001_SM_1000_NS6system3cpp3parE,@object
	.size		_ZN34_INTERNAL_6a3fa1cf_4_k_cu_a31b17e96thrust24THRUST_300001_SM_1000_NS6system3cpp3parE,(_ZN34_INTERNAL_6a3fa1cf_4_k_cu_a31b17e94cuda3std3__45__cpo5beginE - _ZN34_INTERNAL_6a3fa1cf_4_k_cu_a31b17e96thrust24THRUST_300001_SM_1000_NS6system3cpp3parE)
_ZN34_INTERNAL_6a3fa1cf_4_k_cu_a31b17e96thrust24THRUST_300001_SM_1000_NS6system3cpp3parE:
	.zero		1
	.type		_ZN34_INTERNAL_6a3fa1cf_4_k_cu_a31b17e94cuda3std3__45__cpo5beginE,@object
	.size		_ZN34_INTERNAL_6a3fa1cf_4_k_cu_a31b17e94cuda3std3__45__cpo5beginE,(_ZN34_INTERNAL_6a3fa1cf_4_k_cu_a31b17e94cuda3std6ranges3__45__cpo5beginE - _ZN34_INTERNAL_6a3fa1cf_4_k_cu_a31b17e94cuda3std3__45__cpo5beginE)
_ZN34_INTERNAL_6a3fa1cf_4_k_cu_a31b17e94cuda3std3__45__cpo5beginE:
	.zero		1
	.type		_ZN34_INTERNAL_6a3fa1cf_4_k_cu_a31b17e94cuda3std6ranges3__45__cpo5beginE,@object
	.size		_ZN34_INTERNAL_6a3fa1cf_4_k_cu_a31b17e94cuda3std6ranges3__45__cpo5beginE,(_ZN34_INTERNAL_6a3fa1cf_4_k_cu_a31b17e96thrust24THRUST_300001_SM_1000_NS6deviceE - _ZN34_INTERNAL_6a3fa1cf_4_k_cu_a31b17e94cuda3std6ranges3__45__cpo5beginE)
_ZN34_INTERNAL_6a3fa1cf_4_k_cu_a31b17e94cuda3std6ranges3__45__cpo5beginE:
	.zero		1
	.type		_ZN34_INTERNAL_6a3fa1cf_4_k_cu_a31b17e96thrust24THRUST_300001_SM_1000_NS6deviceE,@object
	.size		_ZN34_INTERNAL_6a3fa1cf_4_k_cu_a31b17e96thrust24THRUST_300001_SM_1000_NS6deviceE,(_ZN34_INTERNAL_6a3fa1cf_4_k_cu_a31b17e94cuda3std3__47nulloptE - _ZN34_INTERNAL_6a3fa1cf_4_k_cu_a31b17e96thrust24THRUST_300001_SM_1000_NS6deviceE)
_ZN34_INTERNAL_6a3fa1cf_4_k_cu_a31b17e96thrust24THRUST_300001_SM_1000_NS6deviceE:
	.zero		1
	.type		_ZN34_INTERNAL_6a3fa1cf_4_k_cu_a31b17e94cuda3std3__47nulloptE,@object
	.size		_ZN34_INTERNAL_6a3fa1cf_4_k_cu_a31b17e94cuda3std3__47nulloptE,(_ZN34_INTERNAL_6a3fa1cf_4_k_cu_a31b17e94cuda3std6ranges3__45__cpo8distanceE - _ZN34_INTERNAL_6a3fa1cf_4_k_cu_a31b17e94cuda3std3__47nulloptE)
_ZN34_INTERNAL_6a3fa1cf_4_k_cu_a31b17e94cuda3std3__47nulloptE:
	.zero		1
	.type		_ZN34_INTERNAL_6a3fa1cf_4_k_cu_a31b17e94cuda3std6ranges3__45__cpo8distanceE,@object
	.size		_ZN34_INTERNAL_6a3fa1cf_4_k_cu_a31b17e94cuda3std6ranges3__45__cpo8distanceE,(_ZN34_INTERNAL_6a3fa1cf_4_k_cu_a31b17e96thrust24THRUST_300001_SM_1000_NS12placeholders2_4E - _ZN34_INTERNAL_6a3fa1cf_4_k_cu_a31b17e94cuda3std6ranges3__45__cpo8distanceE)
_ZN34_INTERNAL_6a3fa1cf_4_k_cu_a31b17e94cuda3std6ranges3__45__cpo8distanceE:
	.zero		1
	.type		_ZN34_INTERNAL_6a3fa1cf_4_k_cu_a31b17e96thrust24THRUST_300001_SM_1000_NS12placeholders2_4E,@object
	.size		_ZN34_INTERNAL_6a3fa1cf_4_k_cu_a31b17e96thrust24THRUST_300001_SM_1000_NS12placeholders2_4E,(_ZN34_INTERNAL_6a3fa1cf_4_k_cu_a31b17e94cuda3std3__45__cpo6rbeginE - _ZN34_INTERNAL_6a3fa1cf_4_k_cu_a31b17e96thrust24THRUST_300001_SM_1000_NS12placeholders2_4E)
_ZN34_INTERNAL_6a3fa1cf_4_k_cu_a31b17e96thrust24THRUST_300001_SM_1000_NS12placeholders2_4E:
	.zero		1
	.type		_ZN34_INTERNAL_6a3fa1cf_4_k_cu_a31b17e94cuda3std3__45__cpo6rbeginE,@object
	.size		_ZN34_INTERNAL_6a3fa1cf_4_k_cu_a31b17e94cuda3std3__45__cpo6rbeginE,(_ZN34_INTERNAL_6a3fa1cf_4_k_cu_a31b17e94cuda3std6ranges3__45__cpo7advanceE - _ZN34_INTERNAL_6a3fa1cf_4_k_cu_a31b17e94cuda3std3__45__cpo6rbeginE)
_ZN34_INTERNAL_6a3fa1cf_4_k_cu_a31b17e94cuda3std3__45__cpo6rbeginE:
	.zero		1
	.type		_ZN34_INTERNAL_6a3fa1cf_4_k_cu_a31b17e94cuda3std6ranges3__45__cpo7advanceE,@object
	.size		_ZN34_INTERNAL_6a3fa1cf_4_k_cu_a31b17e94cuda3std6ranges3__45__cpo7advanceE,(_ZN34_INTERNAL_6a3fa1cf_4_k_cu_a31b17e96thrust24THRUST_300001_SM_1000_NS12placeholders2_6E - _ZN34_INTERNAL_6a3fa1cf_4_k_cu_a31b17e94cuda3std6ranges3__45__cpo7advanceE)
_ZN34_INTERNAL_6a3fa1cf_4_k_cu_a31b17e94cuda3std6ranges3__45__cpo7advanceE:
	.zero		1
	.type		_ZN34_INTERNAL_6a3fa1cf_4_k_cu_a31b17e96thrust24THRUST_300001_SM_1000_NS12placeholders2_6E,@object
	.size		_ZN34_INTERNAL_6a3fa1cf_4_k_cu_a31b17e96thrust24THRUST_300001_SM_1000_NS12placeholders2_6E,(_ZN34_INTERNAL_6a3fa1cf_4_k_cu_a31b17e94cuda3std3__45__cpo7crbeginE - _ZN34_INTERNAL_6a3fa1cf_4_k_cu_a31b17e96thrust24THRUST_300001_SM_1000_NS12placeholders2_6E)
_ZN34_INTERNAL_6a3fa1cf_4_k_cu_a31b17e96thrust24THRUST_300001_SM_1000_NS12placeholders2_6E:
	.zero		1
	.type		_ZN34_INTERNAL_6a3fa1cf_4_k_cu_a31b17e94cuda3std3__45__cpo7crbeginE,@object
	.size		_ZN34_INTERNAL_6a3fa1cf_4_k_cu_a31b17e94cuda3std3__45__cpo7crbeginE,(_ZN34_INTERNAL_6a3fa1cf_4_k_cu_a31b17e94cuda3std6ranges3__45__cpo4nextE - _ZN34_INTERNAL_6a3fa1cf_4_k_cu_a31b17e94cuda3std3__45__cpo7crbeginE)
_ZN34_INTERNAL_6a3fa1cf_4_k_cu_a31b17e94cuda3std3__45__cpo7crbeginE:
	.zero		1
	.type		_ZN34_INTERNAL_6a3fa1cf_4_k_cu_a31b17e94cuda3std6ranges3__45__cpo4nextE,@object
	.size		_ZN34_INTERNAL_6a3fa1cf_4_k_cu_a31b17e94cuda3std6ranges3__45__cpo4nextE,(_ZN34_INTERNAL_6a3fa1cf_4_k_cu_a31b17e96thrust24THRUST_300001_SM_1000_NS8cuda_cub10par_nosyncE - _ZN34_INTERNAL_6a3fa1cf_4_k_cu_a31b17e94cuda3std6ranges3__45__cpo4nextE)
_ZN34_INTERNAL_6a3fa1cf_4_k_cu_a31b17e94cuda3std6ranges3__45__cpo4nextE:
	.zero		1
	.type		_ZN34_INTERNAL_6a3fa1cf_4_k_cu_a31b17e96thrust24THRUST_300001_SM_1000_NS8cuda_cub10par_nosyncE,@object
	.size		_ZN34_INTERNAL_6a3fa1cf_4_k_cu_a31b17e96thrust24THRUST_300001_SM_1000_NS8cuda_cub10par_nosyncE,(_ZN34_INTERNAL_6a3fa1cf_4_k_cu_a31b17e94cuda3std6ranges3__45__cpo4swapE - _ZN34_INTERNAL_6a3fa1cf_4_k_cu_a31b17e96thrust24THRUST_300001_SM_1000_NS8cuda_cub10par_nosyncE)
_ZN34_INTERNAL_6a3fa1cf_4_k_cu_a31b17e96thrust24THRUST_300001_SM_1000_NS8cuda_cub10par_nosyncE:
	.zero		1
	.type		_ZN34_INTERNAL_6a3fa1cf_4_k_cu_a31b17e94cuda3std6ranges3__45__cpo4swapE,@object
	.size		_ZN34_INTERNAL_6a3fa1cf_4_k_cu_a31b17e94cuda3std6ranges3__45__cpo4swapE,(_ZN34_INTERNAL_6a3fa1cf_4_k_cu_a31b17e96thrust24THRUST_300001_SM_1000_NS12placeholders3_10E - _ZN34_INTERNAL_6a3fa1cf_4_k_cu_a31b17e94cuda3std6ranges3__45__cpo4swapE)
_ZN34_INTERNAL_6a3fa1cf_4_k_cu_a31b17e94cuda3std6ranges3__45__cpo4swapE:
	.zero		1
	.type		_ZN34_INTERNAL_6a3fa1cf_4_k_cu_a31b17e96thrust24THRUST_300001_SM_1000_NS12placeholders3_10E,@object
	.size		_ZN34_INTERNAL_6a3fa1cf_4_k_cu_a31b17e96thrust24THRUST_300001_SM_1000_NS12placeholders3_10E,(_ZN34_INTERNAL_6a3fa1cf_4_k_cu_a31b17e94cuda3std3__48in_placeE - _ZN34_INTERNAL_6a3fa1cf_4_k_cu_a31b17e96thrust24THRUST_300001_SM_1000_NS12placeholders3_10E)
_ZN34_INTERNAL_6a3fa1cf_4_k_cu_a31b17e96thrust24THRUST_300001_SM_1000_NS12placeholders3_10E:
	.zero		1
	.type		_ZN34_INTERNAL_6a3fa1cf_4_k_cu_a31b17e94cuda3std3__48in_placeE,@object
	.size		_ZN34_INTERNAL_6a3fa1cf_4_k_cu_a31b17e94cuda3std3__48in_placeE,(_ZN34_INTERNAL_6a3fa1cf_4_k_cu_a31b17e94cuda3std6ranges3__45__cpo4sizeE - _ZN34_INTERNAL_6a3fa1cf_4_k_cu_a31b17e94cuda3std3__48in_placeE)
_ZN34_INTERNAL_6a3fa1cf_4_k_cu_a31b17e94cuda3std3__48in_placeE:
	.zero		1
	.type		_ZN34_INTERNAL_6a3fa1cf_4_k_cu_a31b17e94cuda3std6ranges3__45__cpo4sizeE,@object
	.size		_ZN34_INTERNAL_6a3fa1cf_4_k_cu_a31b17e94cuda3std6ranges3__45__cpo4sizeE,(_ZN34_INTERNAL_6a3fa1cf_4_k_cu_a31b17e96thrust24THRUST_300001_SM_1000_NS12placeholders2_2E - _ZN34_INTERNAL_6a3fa1cf_4_k_cu_a31b17e94cuda3std6ranges3__45__cpo4sizeE)
_ZN34_INTERNAL_6a3fa1cf_4_k_cu_a31b17e94cuda3std6ranges3__45__cpo4sizeE:
	.zero		1
	.type		_ZN34_INTERNAL_6a3fa1cf_4_k_cu_a31b17e96thrust24THRUST_300001_SM_1000_NS12placeholders2_2E,@object
	.size		_ZN34_INTERNAL_6a3fa1cf_4_k_cu_a31b17e96thrust24THRUST_300001_SM_1000_NS12placeholders2_2E,(_ZN34_INTERNAL_6a3fa1cf_4_k_cu_a31b17e94cuda3std3__45__cpo6cbeginE - _ZN34_INTERNAL_6a3fa1cf_4_k_cu_a31b17e96thrust24THRUST_300001_SM_1000_NS12placeholders2_2E)
_ZN34_INTERNAL_6a3fa1cf_4_k_cu_a31b17e96thrust24THRUST_300001_SM_1000_NS12placeholders2_2E:
	.zero		1
	.type		_ZN34_INTERNAL_6a3fa1cf_4_k_cu_a31b17e94cuda3std3__45__cpo6cbeginE,@object
	.size		_ZN34_INTERNAL_6a3fa1cf_4_k_cu_a31b17e94cuda3std3__45__cpo6cbeginE,(_ZN34_INTERNAL_6a3fa1cf_4_k_cu_a31b17e94cuda3std6ranges3__45__cpo6cbeginE - _ZN34_INTERNAL_6a3fa1cf_4_k_cu_a31b17e94cuda3std3__45__cpo6cbeginE)
_ZN34_INTERNAL_6a3fa1cf_4_k_cu_a31b17e94cuda3std3__45__cpo6cbeginE:
	.zero		1
	.type		_ZN34_INTERNAL_6a3fa1cf_4_k_cu_a31b17e94cuda3std6ranges3__45__cpo6cbeginE,@object
	.size		_ZN34_INTERNAL_6a3fa1cf_4_k_cu_a31b17e94cuda3std6ranges3__45__cpo6cbeginE,(.L_21 - _ZN34_INTERNAL_6a3fa1cf_4_k_cu_a31b17e94cuda3std6ranges3__45__cpo6cbeginE)
_ZN34_INTERNAL_6a3fa1cf_4_k_cu_a31b17e94cuda3std6ranges3__45__cpo6cbeginE:
	.zero		1
.L_21:


//--------------------- .nv.shared._Z26OneThreadPerParticleKernelv --------------------------
	.section	.nv.shared._Z26OneThreadPerParticleKernelv,"aw",@nobits
	.sectionflags	@""
	.align	4
.nv.shared._Z26OneThreadPerParticleKernelv:
	.zero		2048


//--------------------- .nv.constant0._ZN3cub18CUB_300001_SM_10006detail11EmptyKernelIvEEvv --------------------------
	.section	.nv.constant0._ZN3cub18CUB_300001_SM_10006detail11EmptyKernelIvEEvv,"a",@progbits
	.sectionflags	@""
	.align	4
.nv.constant0._ZN3cub18CUB_300001_SM_10006detail11EmptyKernelIvEEvv:
	.zero		896


//--------------------- .nv.constant0._Z22OneThreadPerPairKernelv --------------------------
	.section	.nv.constant0._Z22OneThreadPerPairKernelv,"a",@progbits
	.sectionflags	@""
	.align	4
.nv.constant0._Z22OneThreadPerPairKernelv:
	.zero		896


//--------------------- .nv.constant0._Z26OneThreadPerParticleKernelv --------------------------
	.section	.nv.constant0._Z26OneThreadPerParticleKernelv,"a",@progbits
	.sectionflags	@""
	.align	4
.nv.constant0._Z26OneThreadPerParticleKernelv:
	.zero		896


//--------------------- .nv.constant0._Z11init_kernelv --------------------------
	.section	.nv.constant0._Z11init_kernelv,"a",@progbits
	.sectionflags	@""
	.align	4
.nv.constant0._Z11init_kernelv:
	.zero		896


//--------------------- SYMBOLS --------------------------

	.type		.nv.reservedSmem.offset0,@object
	.size		.nv.reservedSmem.offset0,0x4
	.type		.nv.reservedSmem.cap,@object
	.size		.nv.reservedSmem.cap,0x4
